	.headerflags	@"EF_CUDA_TEXMODE_UNIFIED EF_CUDA_64BIT_ADDRESS EF_CUDA_ACCELERATORS EF_CUDA_SM90 EF_CUDA_VIRTUAL_SM(EF_CUDA_SM90)"
	.elftype	@"ET_EXEC"


//--------------------- .nv.info                  --------------------------
	.section	.nv.info,"",@"SHT_CUDA_INFO"
	.align	4


	//----- nvinfo : EIATTR_REGCOUNT
	.align		4
        /*0000*/ 	.byte	0x04, 0x2f
        /*0002*/ 	.short	(.L_1 - .L_0)
	.align		4
.L_0:
        /*0004*/ 	.word	index@(triton_per_fused_native_group_norm_20)
        /*0008*/ 	.word	0x00000014


	//----- nvinfo : EIATTR_MIN_STACK_SIZE
	.align		4
.L_1:
        /*000c*/ 	.byte	0x04, 0x12
        /*000e*/ 	.short	(.L_3 - .L_2)
	.align		4
.L_2:
        /*0010*/ 	.word	index@(triton_per_fused_native_group_norm_20)
        /*0014*/ 	.word	0x00000000


	//----- nvinfo : EIATTR_FRAME_SIZE
	.align		4
.L_3:
        /*0018*/ 	.byte	0x04, 0x11
        /*001a*/ 	.short	(.L_5 - .L_4)
	.align		4
.L_4:
        /*001c*/ 	.word	index@(triton_per_fused_native_group_norm_20)
        /*0020*/ 	.word	0x00000000


	//----- nvinfo : EIATTR_MIN_STACK_SIZE
	.align		4
.L_5:
        /*0024*/ 	.byte	0x04, 0x12
        /*0026*/ 	.short	(.L_7 - .L_6)
	.align		4
.L_6:
        /*0028*/ 	.word	index@(triton_per_fused_native_group_norm_20)
        /*002c*/ 	.word	0x00000000
.L_7:


//--------------------- .nv.info.triton_per_fused_native_group_norm_20 --------------------------
	.section	.nv.info.triton_per_fused_native_group_norm_20,"",@"SHT_CUDA_INFO"
	.sectionflags	@""
	.align	4


	//----- nvinfo : EIATTR_CUDA_API_VERSION
	.align		4
        /*0000*/ 	.byte	0x04, 0x37
        /*0002*/ 	.short	(.L_9 - .L_8)
.L_8:
        /*0004*/ 	.word	0x0000007c


	//----- nvinfo : EIATTR_KPARAM_INFO
	.align		4
.L_9:
        /*0008*/ 	.byte	0x04, 0x17
        /*000a*/ 	.short	(.L_11 - .L_10)
.L_10:
        /*000c*/ 	.word	0x00000000
        /*0010*/ 	.short	0x0005
        /*0012*/ 	.short	0x0024
        /*0014*/ 	.byte	0x00, 0xf0, 0x11, 0x00


	//----- nvinfo : EIATTR_KPARAM_INFO
	.align		4
.L_11:
        /*0018*/ 	.byte	0x04, 0x17
        /*001a*/ 	.short	(.L_13 - .L_12)
.L_12:
        /*001c*/ 	.word	0x00000000
        /*0020*/ 	.short	0x0004
        /*0022*/ 	.short	0x0020
        /*0024*/ 	.byte	0x00, 0xf0, 0x11, 0x00


	//----- nvinfo : EIATTR_KPARAM_INFO
	.align		4
.L_13:
        /*0028*/ 	.byte	0x04, 0x17
        /*002a*/ 	.short	(.L_15 - .L_14)
.L_14:
        /*002c*/ 	.word	0x00000000
        /*0030*/ 	.short	0x0003
        /*0032*/ 	.short	0x0018
        /*0034*/ 	.byte	0x00, 0xf4, 0x21, 0x00


	//----- nvinfo : EIATTR_KPARAM_INFO
	.align		4
.L_15:
        /*0038*/ 	.byte	0x04, 0x17
        /*003a*/ 	.short	(.L_17 - .L_16)
.L_16:
        /*003c*/ 	.word	0x00000000
        /*0040*/ 	.short	0x0002
        /*0042*/ 	.short	0x0010
        /*0044*/ 	.byte	0x00, 0xf4, 0x21, 0x00


	//----- nvinfo : EIATTR_KPARAM_INFO
	.align		4
.L_17:
        /*0048*/ 	.byte	0x04, 0x17
        /*004a*/ 	.short	(.L_19 - .L_18)
.L_18:
        /*004c*/ 	.word	0x00000000
        /*0050*/ 	.short	0x0001
        /*0052*/ 	.short	0x0008
        /*0054*/ 	.byte	0x00, 0xf4, 0x21, 0x00


	//----- nvinfo : EIATTR_KPARAM_INFO
	.align		4
.L_19:
        /*0058*/ 	.byte	0x04, 0x17
        /*005a*/ 	.short	(.L_21 - .L_20)
.L_20:
        /*005c*/ 	.word	0x00000000
        /*0060*/ 	.short	0x0000
        /*0062*/ 	.short	0x0000
        /*0064*/ 	.byte	0x00, 0xf4, 0x21, 0x00


	//----- nvinfo : EIATTR_SPARSE_MMA_MASK
	.align		4
.L_21:
        /*0068*/ 	.byte	0x03, 0x50
        /*006a*/ 	.short	0x0000


	//----- nvinfo : EIATTR_MAXREG_COUNT
	.align		4
        /*006c*/ 	.byte	0x03, 0x1b
        /*006e*/ 	.short	0x00ff


	//----- nvinfo : EIATTR_COOP_GROUP_MASK_REGIDS
	.align		4
        /*0070*/ 	.byte	0x04, 0x29
        /*0072*/ 	.short	(.L_23 - .L_22)


	//   ....[0]....
.L_22:
        /*0074*/ 	.word	0xffffffff


	//   ....[1]....
        /*0078*/ 	.word	0xffffffff


	//   ....[2]....
        /*007c*/ 	.word	0xffffffff


	//   ....[3]....
        /*0080*/ 	.word	0xffffffff


	//   ....[4]....
        /*0084*/ 	.word	0xffffffff


	//   ....[5]....
        /*0088*/ 	.word	0xffffffff


	//   ....[6]....
        /*008c*/ 	.word	0xffffffff


	//   ....[7]....
        /*0090*/ 	.word	0xffffffff


	//   ....[8]....
        /*0094*/ 	.word	0xffffffff


	//   ....[9]....
        /*0098*/ 	.word	0xffffffff


	//   ....[10]....
        /*009c*/ 	.word	0xffffffff


	//   ....[11]....
        /*00a0*/ 	.word	0xffffffff


	//----- nvinfo : EIATTR_COOP_GROUP_INSTR_OFFSETS
	.align		4
.L_23:
        /*00a4*/ 	.byte	0x04, 0x28
        /*00a6*/ 	.short	(.L_25 - .L_24)


	//   ....[0]....
.L_24:
        /*00a8*/ 	.word	0x000002e0


	//   ....[1]....
        /*00ac*/ 	.word	0x00000300


	//   ....[2]....
        /*00b0*/ 	.word	0x00000320


	//   ....[3]....
        /*00b4*/ 	.word	0x00000340


	//   ....[4]....
        /*00b8*/ 	.word	0x00000360


	//   ....[5]....
        /*00bc*/ 	.word	0x000003c0


	//   ....[6]....
        /*00c0*/ 	.word	0x00000460


	//   ....[7]....
        /*00c4*/ 	.word	0x00000480


	//   ....[8]....
        /*00c8*/ 	.word	0x000004a0


	//   ....[9]....
        /*00cc*/ 	.word	0x000004c0


	//   ....[10]....
        /*00d0*/ 	.word	0x000004e0


	//   ....[11]....
        /*00d4*/ 	.word	0x00000570


	//----- nvinfo : EIATTR_EXIT_INSTR_OFFSETS
	.align		4
.L_25:
        /*00d8*/ 	.byte	0x04, 0x1c
        /*00da*/ 	.short	(.L_27 - .L_26)


	//   ....[0]....
.L_26:
        /*00dc*/ 	.word	0x00000620


	//   ....[1]....
        /*00e0*/ 	.word	0x00000650


	//----- nvinfo : EIATTR_REQNTID
	.align		4
.L_27:
        /*00e4*/ 	.byte	0x04, 0x10
        /*00e6*/ 	.short	(.L_29 - .L_28)
.L_28:
        /*00e8*/ 	.word	0x00000040
        /*00ec*/ 	.word	0x00000001
        /*00f0*/ 	.word	0x00000001


	//----- nvinfo : EIATTR_CBANK_PARAM_SIZE
	.align		4
.L_29:
        /*00f4*/ 	.byte	0x03, 0x19
        /*00f6*/ 	.short	0x0028


	//----- nvinfo : EIATTR_PARAM_CBANK
	.align		4
        /*00f8*/ 	.byte	0x04, 0x0a
        /*00fa*/ 	.short	(.L_31 - .L_30)
	.align		4
.L_30:
        /*00fc*/ 	.word	index@(.nv.constant0.triton_per_fused_native_group_norm_20)
        /*0100*/ 	.short	0x0210
        /*0102*/ 	.short	0x0028


	//----- nvinfo : EIATTR_SW_WAR
	.align		4
.L_31:
        /*0104*/ 	.byte	0x04, 0x36
        /*0106*/ 	.short	(.L_33 - .L_32)
.L_32:
        /*0108*/ 	.word	0x00000008
.L_33:


//--------------------- .nv.callgraph             --------------------------
	.section	.nv.callgraph,"",@"SHT_CUDA_CALLGRAPH"
	.align	4
	.sectionentsize	8
	.align		4
        /*0000*/ 	.word	0x00000000
	.align		4
        /*0004*/ 	.word	0xffffffff
	.align		4
        /*0008*/ 	.word	0x00000000
	.align		4
        /*000c*/ 	.word	0xfffffffe
	.align		4
        /*0010*/ 	.word	0x00000000
	.align		4
        /*0014*/ 	.word	0xfffffffd
	.align		4
        /*0018*/ 	.word	0x00000000
	.align		4
        /*001c*/ 	.word	0xfffffffc


//--------------------- .text.triton_per_fused_native_group_norm_20 --------------------------
	.section	.text.triton_per_fused_native_group_norm_20,"ax",@progbits
	.sectionflags	@"SHF_BARRIERS=1"
	.align	128
        .global         triton_per_fused_native_group_norm_20
        .type           triton_per_fused_native_group_norm_20,@function
        .size           triton_per_fused_native_group_norm_20,(.L_x_1 - triton_per_fused_native_group_norm_20)
        .other          triton_per_fused_native_group_norm_20,@"STO_CUDA_ENTRY STV_DEFAULT"
triton_per_fused_native_group_norm_20:
.text.triton_per_fused_native_group_norm_20:
[----:B------:R-:W0:Y:S02]  /*0000*/  LDC R1, c[0x0][0x28] ;  /* 0x00000a00ff017b82 */ /* 0x000e240000000800 */
[----:B------:R-:W1:Y:S01]  /*0010*/  S2R R0, SR_CTAID.X ;  /* 0x0000000000007919 */ /* 0x000e620000002500 */
[----:B------:R-:W-:Y:S01]  /*0020*/  ULDC.64 UR6, c[0x0][0x208] ;  /* 0x0000820000067ab9 */ /* 0x000fe20000000a00 */
[----:B------:R-:W2:Y:S01]  /*0030*/  S2R R13, SR_TID.X ;  /* 0x00000000000d7919 */ /* 0x000ea20000002100 */
[----:B-1----:R-:W-:-:S05]  /*0040*/  IMAD.HI R2, R0, 0x2aaaaaab, RZ ;  /* 0x2aaaaaab00027827 */ /* 0x002fca00078e02ff */
[----:B------:R-:W-:-:S04]  /*0050*/  SHF.R.U32.HI R3, RZ, 0x1f, R2 ;  /* 0x0000001fff037819 */ /* 0x000fc80000011602 */
[----:B------:R-:W-:-:S04]  /*0060*/  LEA.HI.SX32 R7, R2, R3, 0x1d ;  /* 0x0000000302077211 */ /* 0x000fc800078feaff */
[----:B------:R-:W-:-:S04]  /*0070*/  SHF.R.S32.HI R4, RZ, 0x1f, R7 ;  /* 0x0000001fff047819 */ /* 0x000fc80000011407 */
[----:B------:R-:W-:-:S04]  /*0080*/  LEA.HI R4, R4, R7, RZ, 0x6 ;  /* 0x0000000704047211 */ /* 0x000fc800078f30ff */
[----:B------:R-:W-:Y:S02]  /*0090*/  LOP3.LUT R8, R4, 0x1ffffc0, RZ, 0xc0, !PT ;  /* 0x01ffffc004087812 */ /* 0x000fe400078ec0ff */
[----:B--2---:R-:W-:Y:S02]  /*00a0*/  LOP3.LUT R4, R13, 0x3f, RZ, 0xc0, !PT ;  /* 0x0000003f0d047812 */ /* 0x004fe400078ec0ff */
[----:B------:R-:W-:Y:S01]  /*00b0*/  IADD3 R9, R7, -R8, RZ ;  /* 0x8000000807097210 */ /* 0x000fe20007ffe0ff */
[----:B------:R-:W-:Y:S01]  /*00c0*/  IMAD R7, R7, -0x30, R0 ;  /* 0xffffffd007077824 */ /* 0x000fe200078e0200 */
[----:B------:R-:W-:Y:S02]  /*00d0*/  LEA.HI.SX32 R8, R2, R3, 0x17 ;  /* 0x0000000302087211 */ /* 0x000fe400078fbaff */
[----:B------:R-:W-:Y:S01]  /*00e0*/  SHF.R.S32.HI R10, RZ, 0x18, R9 ;  /* 0x00000018ff0a7819 */ /* 0x000fe20000011409 */
[----:B------:R-:W1:Y:S01]  /*00f0*/  LDC.64 R2, c[0x0][0x210] ;  /* 0x00008400ff027b82 */ /* 0x000e620000000a00 */
[----:B------:R-:W-:Y:S01]  /*0100*/  LEA R9, R9, R4, 0x7 ;  /* 0x0000000409097211 */ /* 0x000fe200078e38ff */
[----:B------:R-:W-:Y:S01]  /*0110*/  IMAD R14, R8, 0xc000, R7 ;  /* 0x0000c000080e7824 */ /* 0x000fe200078e0207 */
[----:B------:R-:W-:-:S02]  /*0120*/  SGXT R8, R10, 0x1 ;  /* 0x000000010a08781a */ /* 0x000fc40000000200 */
[----:B------:R-:W-:Y:S02]  /*0130*/  IADD3 R7, R9, 0x40, RZ ;  /* 0x0000004009077810 */ /* 0x000fe40007ffe0ff */
[C---:B------:R-:W-:Y:S02]  /*0140*/  LEA.HI R10, R8.reuse, R9, RZ, 0xa ;  /* 0x00000009080a7211 */ /* 0x040fe400078f50ff */
[----:B------:R-:W-:Y:S02]  /*0150*/  LEA.HI R11, R8, R7, RZ, 0xa ;  /* 0x00000007080b7211 */ /* 0x000fe400078f50ff */
[----:B------:R-:W-:Y:S02]  /*0160*/  SHF.L.U32 R14, R14, 0x3, RZ ;  /* 0x000000030e0e7819 */ /* 0x000fe400000006ff */
[----:B------:R-:W-:Y:S02]  /*0170*/  LOP3.LUT R8, R10, 0xfffffc00, RZ, 0xc0, !PT ;  /* 0xfffffc000a087812 */ /* 0x000fe400078ec0ff */
[----:B------:R-:W-:-:S02]  /*0180*/  LOP3.LUT R12, R11, 0xfffffc00, RZ, 0xc0, !PT ;  /* 0xfffffc000b0c7812 */ /* 0x000fc400078ec0ff */
[-C--:B------:R-:W-:Y:S02]  /*0190*/  LEA.HI.SX32 R15, R10, R14.reuse, 0x16 ;  /* 0x0000000e0a0f7211 */ /* 0x080fe400078fb2ff */
[----:B------:R-:W-:Y:S02]  /*01a0*/  IADD3 R8, R9, -R8, RZ ;  /* 0x8000000809087210 */ /* 0x000fe40007ffe0ff */
[----:B------:R-:W-:Y:S02]  /*01b0*/  LEA.HI.SX32 R11, R11, R14, 0x16 ;  /* 0x0000000e0b0b7211 */ /* 0x000fe400078fb2ff */
[----:B------:R-:W-:Y:S01]  /*01c0*/  IADD3 R12, R7, -R12, RZ ;  /* 0x8000000c070c7210 */ /* 0x000fe20007ffe0ff */
[----:B------:R-:W-:-:S04]  /*01d0*/  IMAD R9, R8, 0x180, R15 ;  /* 0x0000018008097824 */ /* 0x000fc800078e020f */
[----:B------:R-:W-:Y:S02]  /*01e0*/  IMAD R11, R12, 0x180, R11 ;  /* 0x000001800c0b7824 */ /* 0x000fe400078e020b */
[----:B-1----:R-:W-:-:S04]  /*01f0*/  IMAD.WIDE R8, R9, 0x4, R2 ;  /* 0x0000000409087825 */ /* 0x002fc800078e0202 */
[----:B------:R-:W-:Y:S02]  /*0200*/  IMAD.WIDE R2, R11, 0x4, R2 ;  /* 0x000000040b027825 */ /* 0x000fe400078e0202 */
[----:B------:R1:W2:Y:S04]  /*0210*/  LDG.E.EL R9, desc[UR6][R8.64] ;  /* 0x0000000608097981 */ /* 0x0002a8000c2e1900 */
[----:B------:R-:W2:Y:S01]  /*0220*/  LDG.E.EL R7, desc[UR6][R2.64] ;  /* 0x0000000602077981 */ /* 0x000ea2000c2e1900 */
[----:B------:R-:W3:Y:S01]  /*0230*/  S2UR UR5, SR_CgaCtaId ;  /* 0x00000000000579c3 */ /* 0x000ee20000008800 */
[C---:B------:R-:W-:Y:S01]  /*0240*/  LOP3.LUT P1, RZ, R13.reuse, 0x1f, RZ, 0xc0, !PT ;  /* 0x0000001f0dff7812 */ /* 0x040fe2000782c0ff */
[----:B------:R-:W-:Y:S01]  /*0250*/  UMOV UR4, 0x400 ;  /* 0x0000040000047882 */ /* 0x000fe20000000000 */
[----:B------:R-:W-:-:S02]  /*0260*/  ISETP.GE.AND P2, PT, R13, 0x2, PT ;  /* 0x000000020d00780c */ /* 0x000fc40003f46270 */
[----:B-1----:R-:W-:-:S04]  /*0270*/  SHF.R.U32.HI R8, RZ, 0x3, R13 ;  /* 0x00000003ff087819 */ /* 0x002fc8000001160d */
[----:B------:R-:W-:Y:S02]  /*0280*/  LOP3.LUT R17, R8, 0x4, RZ, 0xc0, !PT ;  /* 0x0000000408117812 */ /* 0x000fe400078ec0ff */
[----:B------:R-:W-:-:S04]  /*0290*/  LOP3.LUT R8, R13, 0x1, RZ, 0xc0, !PT ;  /* 0x000000010d087812 */ /* 0x000fc800078ec0ff */
[----:B------:R-:W-:-:S04]  /*02a0*/  ISETP.NE.U32.AND P0, PT, R8, 0x1, PT ;  /* 0x000000010800780c */ /* 0x000fc80003f05070 */
[----:B------:R-:W-:Y:S01]  /*02b0*/  ISETP.LT.AND P0, PT, R13, 0x2, P0 ;  /* 0x000000020d00780c */ /* 0x000fe20000701270 */
[----:B---3--:R-:W-:Y:S01]  /*02c0*/  UPRMT UR4, UR5, 0x654, UR4 ;  /* 0x0000065405047896 */ /* 0x008fe20008000004 */
[----:B--2---:R-:W-:-:S05]  /*02d0*/  FADD R10, R9, R7 ;  /* 0x00000007090a7221 */ /* 0x004fca0000000000 */
[----:B------:R-:W1:Y:S02]  /*02e0*/  SHFL.BFLY PT, R11, R10, 0x10, 0x1f ;  /* 0x0e001f000a0b7f89 */ /* 0x000e6400000e0000 */
[----:B-1----:R-:W-:-:S05]  /*02f0*/  FADD R11, R10, R11 ;  /* 0x0000000b0a0b7221 */ /* 0x002fca0000000000 */
[----:B------:R-:W1:Y:S02]  /*0300*/  SHFL.BFLY PT, R12, R11, 0x8, 0x1f ;  /* 0x0d001f000b0c7f89 */ /* 0x000e6400000e0000 */
[----:B-1----:R-:W-:-:S05]  /*0310*/  FADD R12, R11, R12 ;  /* 0x0000000c0b0c7221 */ /* 0x002fca0000000000 */
[----:B------:R-:W1:Y:S02]  /*0320*/  SHFL.BFLY PT, R15, R12, 0x4, 0x1f ;  /* 0x0c801f000c0f7f89 */ /* 0x000e6400000e0000 */
[----:B-1----:R-:W-:-:S05]  /*0330*/  FADD R15, R12, R15 ;  /* 0x0000000f0c0f7221 */ /* 0x002fca0000000000 */
[----:B------:R-:W1:Y:S02]  /*0340*/  SHFL.BFLY PT, R14, R15, 0x2, 0x1f ;  /* 0x0c401f000f0e7f89 */ /* 0x000e6400000e0000 */
[----:B-1----:R-:W-:-:S05]  /*0350*/  FADD R14, R15, R14 ;  /* 0x0000000e0f0e7221 */ /* 0x002fca0000000000 */
[----:B------:R-:W1:Y:S02]  /*0360*/  SHFL.BFLY PT, R3, R14, 0x1, 0x1f ;  /* 0x0c201f000e037f89 */ /* 0x000e6400000e0000 */
[----:B-1----:R-:W-:Y:S01]  /*0370*/  FADD R2, R14, R3 ;  /* 0x000000030e027221 */ /* 0x002fe20000000000 */
[----:B------:R-:W-:-:S04]  /*0380*/  LEA R3, R13, UR4, 0x2 ;  /* 0x000000040d037c11 */ /* 0x000fc8000f8e10ff */
[----:B------:R-:W-:Y:S01]  /*0390*/  @!P1 STS [R17+UR4], R2 ;  /* 0x0000000211009988 */ /* 0x000fe20008000804 */
[----:B------:R-:W-:Y:S06]  /*03a0*/  BAR.SYNC.DEFER_BLOCKING 0x0 ;  /* 0x0000000000007b1d */ /* 0x000fec0000010000 */
[----:B------:R-:W1:Y:S04]  /*03b0*/  @!P2 LDS R6, [R3] ;  /* 0x000000000306a984 */ /* 0x000e680000000800 */
[----:B-1----:R-:W1:Y:S02]  /*03c0*/  SHFL.BFLY PT, R11, R6, 0x1, 0x1f ;  /* 0x0c201f00060b7f89 */ /* 0x002e6400000e0000 */
[----:B-1----:R-:W-:-:S05]  /*03d0*/  FADD R8, R6, R11 ;  /* 0x0000000b06087221 */ /* 0x002fca0000000000 */
[----:B------:R-:W-:Y:S01]  /*03e0*/  @P0 STS [R3], R8 ;  /* 0x0000000803000388 */ /* 0x000fe20000000800 */
[----:B------:R-:W-:Y:S06]  /*03f0*/  BAR.SYNC.DEFER_BLOCKING 0x0 ;  /* 0x0000000000007b1d */ /* 0x000fec0000010000 */
[----:B------:R-:W1:Y:S02]  /*0400*/  LDS R10, [UR4] ;  /* 0x00000004ff0a7984 */ /* 0x000e640008000800 */
[----:B-1----:R-:W-:-:S04]  /*0410*/  FMUL R2, R10, 0.0078125 ;  /* 0x3c0000000a027820 */ /* 0x002fc80000400000 */
[--C-:B------:R-:W-:Y:S01]  /*0420*/  FADD R7, R7, -R2.reuse ;  /* 0x8000000207077221 */ /* 0x100fe20000000000 */
[----:B------:R-:W-:-:S03]  /*0430*/  FADD R9, R9, -R2 ;  /* 0x8000000209097221 */ /* 0x000fc60000000000 */
[----:B------:R-:W-:-:S04]  /*0440*/  FMUL R6, R7, R7 ;  /* 0x0000000707067220 */ /* 0x000fc80000400000 */
[----:B------:R-:W-:-:S05]  /*0450*/  FFMA R6, R9, R9, R6 ;  /* 0x0000000909067223 */ /* 0x000fca0000000006 */
        /* <DEDUP_REMOVED lines=10> */
[----:B------:R-:W-:Y:S08]  /*0500*/  BAR.SYNC.DEFER_BLOCKING 0x0 ;  /* 0x0000000000007b1d */ /* 0x000ff00000010000 */
[----:B------:R-:W1:Y:S08]  /*0510*/  LDC.64 R8, c[0x0][0x220] ;  /* 0x00008800ff087b82 */ /* 0x000e700000000a00 */
[----:B------:R-:W2:Y:S01]  /*0520*/  LDC.64 R10, c[0x0][0x228] ;  /* 0x00008a00ff0a7b82 */ /* 0x000ea20000000a00 */
[----:B------:R-:W-:Y:S07]  /*0530*/  @!P1 STS [R17+UR4], R12 ;  /* 0x0000000c11009988 */ /* 0x000fee0008000804 */
[----:B------:R-:W-:Y:S01]  /*0540*/  BAR.SYNC.DEFER_BLOCKING 0x0 ;  /* 0x0000000000007b1d */ /* 0x000fe20000010000 */
[----:B-1----:R-:W-:-:S05]  /*0550*/  IMAD.WIDE R8, R0, 0x4, R8 ;  /* 0x0000000400087825 */ /* 0x002fca00078e0208 */
[----:B------:R-:W1:Y:S04]  /*0560*/  @!P2 LDS R5, [R3] ;  /* 0x000000000305a984 */ /* 0x000e680000000800 */
[----:B-1----:R-:W1:Y:S02]  /*0570*/  SHFL.BFLY PT, R6, R5, 0x1, 0x1f ;  /* 0x0c201f0005067f89 */ /* 0x002e6400000e0000 */
[----:B-1----:R-:W-:Y:S02]  /*0580*/  FADD R14, R5, R6 ;  /* 0x00000006050e7221 */ /* 0x002fe40000000000 */
[----:B------:R-:W1:Y:S03]  /*0590*/  LDC.64 R6, c[0x0][0x218] ;  /* 0x00008600ff067b82 */ /* 0x000e660000000a00 */
[----:B------:R-:W-:Y:S05]  /*05a0*/  @P0 STS [R3], R14 ;  /* 0x0000000e03000388 */ /* 0x000fea0000000800 */
[----:B------:R-:W-:Y:S01]  /*05b0*/  BAR.SYNC.DEFER_BLOCKING 0x0 ;  /* 0x0000000000007b1d */ /* 0x000fe20000010000 */
[----:B------:R-:W-:Y:S01]  /*05c0*/  ISETP.NE.AND P0, PT, R4, RZ, PT ;  /* 0x000000ff0400720c */ /* 0x000fe20003f05270 */
[----:B--2---:R-:W-:-:S04]  /*05d0*/  IMAD.WIDE R4, R0, 0x4, R10 ;  /* 0x0000000400047825 */ /* 0x004fc800078e020a */
[----:B-1----:R-:W-:Y:S01]  /*05e0*/  IMAD.WIDE R6, R0, 0x4, R6 ;  /* 0x0000000400067825 */ /* 0x002fe200078e0206 */
[----:B------:R-:W1:Y:S07]  /*05f0*/  LDS R13, [UR4] ;  /* 0x00000004ff0d7984 */ /* 0x000e6e0008000800 */
[----:B------:R2:W-:Y:S04]  /*0600*/  @!P0 STG.E desc[UR6][R6.64], R2 ;  /* 0x0000000206008986 */ /* 0x0005e8000c101906 */
[----:B-1----:R2:W-:Y:S01]  /*0610*/  @!P0 STG.E desc[UR6][R8.64], R13 ;  /* 0x0000000d08008986 */ /* 0x0025e2000c101906 */
[----:B------:R-:W-:Y:S05]  /*0620*/  @P0 EXIT ;  /* 0x000000000000094d */ /* 0x000fea0003800000 */
[----:B------:R-:W-:-:S07]  /*0630*/  HFMA2.MMA R3, -RZ, RZ, 3.5, 0 ;  /* 0x43000000ff037435 */ /* 0x000fce00000001ff */
[----:B------:R-:W-:Y:S01]  /*0640*/  STG.E desc[UR6][R4.64], R3 ;  /* 0x0000000304007986 */ /* 0x000fe2000c101906 */
[----:B------:R-:W-:Y:S05]  /*0650*/  EXIT ;  /* 0x000000000000794d */ /* 0x000fea0003800000 */
.L_x_0:
[----:B------:R-:W-:-:S00]  /*0660*/  BRA `(.L_x_0) ;  /* 0xfffffffc00fc7947 */ /* 0x000fc0000383ffff */
[----:B------:R-:W-:-:S00]  /*0670*/  NOP ;  /* 0x0000000000007918 */ /* 0x000fc00000000000 */
        /* <DEDUP_REMOVED lines=8> */
.L_x_1:


//--------------------- .nv.shared.triton_per_fused_native_group_norm_20 --------------------------
	.section	.nv.shared.triton_per_fused_native_group_norm_20,"aw",@nobits
	.sectionflags	@""
	.align	16
	.zero		1024


//--------------------- .nv.constant0.triton_per_fused_native_group_norm_20 --------------------------
	.section	.nv.constant0.triton_per_fused_native_group_norm_20,"a",@progbits
	.sectionflags	@""
	.align	4
.nv.constant0.triton_per_fused_native_group_norm_20:
	.zero		568
